//
// Generated by NVIDIA NVVM Compiler
//
// Compiler Build ID: CL-36424714
// Cuda compilation tools, release 13.0, V13.0.88
// Based on NVVM 20.0.0
//

.version 9.0
.target sm_100
.address_size 64

	// .globl	_Z6randomPfS_
.global .align 4 .b8 precalc_xorwow_matrix[102400];
.global .align 4 .b8 precalc_xorwow_offset_matrix[102400];
.global .align 4 .b8 mrg32k3aM1[2304];
.global .align 4 .b8 mrg32k3aM2[2304];
.global .align 4 .b8 mrg32k3aM1SubSeq[2016];
.global .align 4 .b8 mrg32k3aM2SubSeq[2016];
.global .align 4 .b8 mrg32k3aM1Seq[2304];
.global .align 4 .b8 mrg32k3aM2Seq[2304];
.const .align 8 .b8 __cr_lgamma_table[72];

.visible .entry _Z6randomPfS_(
	.param .u64 .ptr .align 1 _Z6randomPfS__param_0,
	.param .u64 .ptr .align 1 _Z6randomPfS__param_1
)
{
	.reg .b32 	%r<3>;
	.reg .b64 	%rd<5>;

	ld.param.u64 	%rd1, [_Z6randomPfS__param_0];
	ld.param.u64 	%rd2, [_Z6randomPfS__param_1];
	cvta.to.global.u64 	%rd3, %rd1;
	mov.b32 	%r1, 1050003293;
	st.global.u32 	[%rd3], %r1;
	cvta.to.global.u64 	%rd4, %rd2;
	mov.b32 	%r2, -1086855583;
	st.global.u32 	[%rd4], %r2;
	ret;

}


// ===== COMPILED SASS (sm_100) =====

	.target	sm_100

	.elftype	@"ET_EXEC"


//--------------------- .note.nv.tkinfo           --------------------------
	.section	.note.nv.tkinfo,"",@"SHT_NOTE"
	.sectionflags	@"SHF_NOTE_NV_TKINFO"
	.tkinfo
        /*0018*/ 	.word	0x00000002
        /*0030*/ 	.string	""
        /*0030*/ 	.string	"ptxas"
        /*0030*/ 	.string	"Cuda compilation tools, release 13.0, V13.0.88"
        /*0030*/ 	.string	"Build cuda_13.0.r13.0/compiler.36424714_0"
        /*0030*/ 	.string	"-arch sm_100 -m 64 "



//--------------------- .note.nv.cuinfo           --------------------------
	.section	.note.nv.cuinfo,"",@"SHT_NOTE"
	.sectionflags	@"SHF_NOTE_NV_CUINFO"
        /*0018*/ 	.short	0x0002
        /*001a*/ 	.short	0x0064
        /*001c*/ 	.short	0x0082
	.zero		2


//--------------------- .nv.info                  --------------------------
	.section	.nv.info,"",@"SHT_CUDA_INFO"
	.align	4


	//----- nvinfo : EIATTR_REGCOUNT
	.align		4
        /*0000*/ 	.byte	0x04, 0x2f
        /*0002*/ 	.short	(.L_10 - .L_9)
	.align		4
.L_9:
        /*0004*/ 	.word	index@(_Z6randomPfS_)
        /*0008*/ 	.word	0x0000000c


	//----- nvinfo : EIATTR_FRAME_SIZE
	.align		4
.L_10:
        /*000c*/ 	.byte	0x04, 0x11
        /*000e*/ 	.short	(.L_12 - .L_11)
	.align		4
.L_11:
        /*0010*/ 	.word	index@(_Z6randomPfS_)
        /*0014*/ 	.word	0x00000000


	//----- nvinfo : EIATTR_MIN_STACK_SIZE
	.align		4
.L_12:
        /*0018*/ 	.byte	0x04, 0x12
        /*001a*/ 	.short	(.L_14 - .L_13)
	.align		4
.L_13:
        /*001c*/ 	.word	index@(_Z6randomPfS_)
        /*0020*/ 	.word	0x00000000
.L_14:


//--------------------- .nv.compat                --------------------------
	.section	.nv.compat,"",@"SHT_CUDA_COMPAT_INFO"
	.align	4
        /*0000*/ 	.byte	0x02, 0x09, 0x00, 0x00, 0x02, 0x02, 0x01, 0x00, 0x02, 0x05, 0x05, 0x00, 0x03, 0x07, 0x01, 0x01
        /*0010*/ 	.byte	0x02, 0x03, 0x00, 0x00, 0x02, 0x06, 0x01, 0x00, 0x04, 0x0b, 0x08, 0x00, 0x09, 0x00, 0x00, 0x00
        /*0020*/ 	.byte	0x00, 0x00, 0x00, 0x00


//--------------------- .nv.info._Z6randomPfS_    --------------------------
	.section	.nv.info._Z6randomPfS_,"",@"SHT_CUDA_INFO"
	.sectionflags	@""
	.align	4


	//----- nvinfo : EIATTR_CUDA_API_VERSION
	.align		4
        /*0000*/ 	.byte	0x04, 0x37
        /*0002*/ 	.short	(.L_16 - .L_15)
.L_15:
        /*0004*/ 	.word	0x00000082


	//----- nvinfo : EIATTR_KPARAM_INFO
	.align		4
.L_16:
        /*0008*/ 	.byte	0x04, 0x17
        /*000a*/ 	.short	(.L_18 - .L_17)
.L_17:
        /*000c*/ 	.word	0x00000000
        /*0010*/ 	.short	0x0001
        /*0012*/ 	.short	0x0008
        /*0014*/ 	.byte	0x00, 0xf5, 0x21, 0x00


	//----- nvinfo : EIATTR_KPARAM_INFO
	.align		4
.L_18:
        /*0018*/ 	.byte	0x04, 0x17
        /*001a*/ 	.short	(.L_20 - .L_19)
.L_19:
        /*001c*/ 	.word	0x00000000
        /*0020*/ 	.short	0x0000
        /*0022*/ 	.short	0x0000
        /*0024*/ 	.byte	0x00, 0xf5, 0x21, 0x00


	//----- nvinfo : EIATTR_SPARSE_MMA_MASK
	.align		4
.L_20:
        /*0028*/ 	.byte	0x03, 0x50
        /*002a*/ 	.short	0x0000


	//----- nvinfo : EIATTR_MAXREG_COUNT
	.align		4
        /*002c*/ 	.byte	0x03, 0x1b
        /*002e*/ 	.short	0x00ff


	//----- nvinfo : EIATTR_MERCURY_ISA_VERSION
	.align		4
        /*0030*/ 	.byte	0x03, 0x5f
        /*0032*/ 	.short	0x0101


	//----- nvinfo : EIATTR_VRC_CTA_INIT_COUNT
	.align		4
        /*0034*/ 	.byte	0x02, 0x4a
	.zero		1
	.zero		1


	//----- nvinfo : EIATTR_EXIT_INSTR_OFFSETS
	.align		4
        /*0038*/ 	.byte	0x04, 0x1c
        /*003a*/ 	.short	(.L_22 - .L_21)


	//   ....[0]....
.L_21:
        /*003c*/ 	.word	0x00000080


	//----- nvinfo : EIATTR_CBANK_PARAM_SIZE
	.align		4
.L_22:
        /*0040*/ 	.byte	0x03, 0x19
        /*0042*/ 	.short	0x0010


	//----- nvinfo : EIATTR_PARAM_CBANK
	.align		4
        /*0044*/ 	.byte	0x04, 0x0a
        /*0046*/ 	.short	(.L_24 - .L_23)
	.align		4
.L_23:
        /*0048*/ 	.word	index@(.nv.constant0._Z6randomPfS_)
        /*004c*/ 	.short	0x0380
        /*004e*/ 	.short	0x0010


	//----- nvinfo : EIATTR_SW_WAR
	.align		4
.L_24:
        /*0050*/ 	.byte	0x04, 0x36
        /*0052*/ 	.short	(.L_26 - .L_25)
.L_25:
        /*0054*/ 	.word	0x00000008
.L_26:


//--------------------- .nv.callgraph             --------------------------
	.section	.nv.callgraph,"",@"SHT_CUDA_CALLGRAPH"
	.align	4
	.sectionentsize	8
	.align		4
        /*0000*/ 	.word	0x00000000
	.align		4
        /*0004*/ 	.word	0xffffffff
	.align		4
        /*0008*/ 	.word	0x00000000
	.align		4
        /*000c*/ 	.word	0xfffffffe
	.align		4
        /*0010*/ 	.word	0x00000000
	.align		4
        /*0014*/ 	.word	0xfffffffd
	.align		4
        /*0018*/ 	.word	0x00000000
	.align		4
        /*001c*/ 	.word	0xfffffffc


//--------------------- .nv.constant4             --------------------------
	.section	.nv.constant4,"a",@progbits
	.align	8
	.align		8
.nv.constant4:
        /*0000*/ 	.dword	precalc_xorwow_matrix
	.align		8
        /*0008*/ 	.dword	precalc_xorwow_offset_matrix
	.align		8
        /*0010*/ 	.dword	mrg32k3aM1
	.align		8
        /*0018*/ 	.dword	mrg32k3aM2
	.align		8
        /*0020*/ 	.dword	mrg32k3aM1SubSeq
	.align		8
        /*0028*/ 	.dword	mrg32k3aM2SubSeq
	.align		8
        /*0030*/ 	.dword	mrg32k3aM1Seq
	.align		8
        /*0038*/ 	.dword	mrg32k3aM2Seq


//--------------------- .nv.constant3             --------------------------
	.section	.nv.constant3,"a",@progbits
	.align	8
.nv.constant3:
	.type		__cr_lgamma_table,@object
	.size		__cr_lgamma_table,(.L_8 - __cr_lgamma_table)
__cr_lgamma_table:
        /*0000*/ 	.byte	0x00, 0x00, 0x00, 0x00, 0x00, 0x00, 0x00, 0x00, 0x00, 0x00, 0x00, 0x00, 0x00, 0x00, 0x00, 0x00
        /*0010*/ 	.byte	0xef, 0x39, 0xfa, 0xfe, 0x42, 0x2e, 0xe6, 0x3f, 0x02, 0x20, 0x2a, 0xfa, 0x0b, 0xab, 0xfc, 0x3f
        /*0020*/ 	.byte	0xf9, 0x2c, 0x92, 0x7c, 0xa7, 0x6c, 0x09, 0x40, 0xc9, 0x79, 0x44, 0x3c, 0x64, 0x26, 0x13, 0x40
        /*0030*/ 	.byte	0xca, 0x01, 0xcf, 0x3a, 0x27, 0x51, 0x1a, 0x40, 0x30, 0xcc, 0x2d, 0xf3, 0xe1, 0x0c, 0x21, 0x40
        /*0040*/ 	.byte	0x0d, 0xb7, 0xfc, 0x82, 0x8e, 0x35, 0x25, 0x40
.L_8:


//--------------------- .text._Z6randomPfS_       --------------------------
	.section	.text._Z6randomPfS_,"ax",@progbits
	.align	128
        .global         _Z6randomPfS_
        .type           _Z6randomPfS_,@function
        .size           _Z6randomPfS_,(.L_x_1 - _Z6randomPfS_)
        .other          _Z6randomPfS_,@"STO_CUDA_ENTRY STV_DEFAULT"
_Z6randomPfS_:
.text._Z6randomPfS_:
[----:B------:R-:W-:Y:S08]  /*0000*/  LDC R1, c[0x0][0x37c] ;  /* 0x0000df00ff017b82 */ /* 0x000ff00000000800 */
[----:B------:R-:W0:Y:S01]  /*0010*/  LDC.64 R2, c[0x0][0x380] ;  /* 0x0000e000ff027b82 */ /* 0x000e220000000a00 */
[----:B------:R-:W0:Y:S01]  /*0020*/  LDCU.64 UR4, c[0x0][0x358] ;  /* 0x00006b00ff0477ac */ /* 0x000e220008000a00 */
[----:B------:R-:W-:Y:S01]  /*0030*/  HFMA2 R7, -RZ, RZ, 1.6455078125, -7.36328125 ;  /* 0x3e95c75dff077431 */ /* 0x000fe200000001ff */
[----:B------:R-:W-:-:S05]  /*0040*/  MOV R9, 0xbf37e661 ;  /* 0xbf37e66100097802 */ /* 0x000fca0000000f00 */
[----:B------:R-:W1:Y:S01]  /*0050*/  LDC.64 R4, c[0x0][0x388] ;  /* 0x0000e200ff047b82 */ /* 0x000e620000000a00 */
[----:B0-----:R-:W-:Y:S04]  /*0060*/  STG.E desc[UR4][R2.64], R7 ;  /* 0x0000000702007986 */ /* 0x001fe8000c101904 */
[----:B-1----:R-:W-:Y:S01]  /*0070*/  STG.E desc[UR4][R4.64], R9 ;  /* 0x0000000904007986 */ /* 0x002fe2000c101904 */
[----:B------:R-:W-:Y:S05]  /*0080*/  EXIT ;  /* 0x000000000000794d */ /* 0x000fea0003800000 */
.L_x_0:
[----:B------:R-:W-:-:S00]  /*0090*/  BRA `(.L_x_0) ;  /* 0xfffffffc00fc7947 */ /* 0x000fc0000383ffff */
[----:B------:R-:W-:-:S00]  /*00a0*/  NOP ;  /* 0x0000000000007918 */ /* 0x000fc00000000000 */
        /* <DEDUP_REMOVED lines=13> */
.L_x_1:


//--------------------- .nv.global.init           --------------------------
	.section	.nv.global.init,"aw",@progbits
	.align	4
.nv.global.init:
	.type		mrg32k3aM1SubSeq,@object
	.size		mrg32k3aM1SubSeq,(mrg32k3aM2SubSeq - mrg32k3aM1SubSeq)
mrg32k3aM1SubSeq:
        /*0000*/ 	.byte	0x0b, 0xcc, 0xee, 0x04, 0x73, 0x29, 0x8b, 0x6f, 0xf6, 0x53, 0x03, 0xf6, 0x23, 0xf6, 0xea, 0xda
        /* <DEDUP_REMOVED lines=125> */
	.type		mrg32k3aM2SubSeq,@object
	.size		mrg32k3aM2SubSeq,(mrg32k3aM1 - mrg32k3aM2SubSeq)
mrg32k3aM2SubSeq:
        /* <DEDUP_REMOVED lines=126> */
	.type		mrg32k3aM1,@object
	.size		mrg32k3aM1,(mrg32k3aM1Seq - mrg32k3aM1)
mrg32k3aM1:
        /* <DEDUP_REMOVED lines=144> */
	.type		mrg32k3aM1Seq,@object
	.size		mrg32k3aM1Seq,(mrg32k3aM2 - mrg32k3aM1Seq)
mrg32k3aM1Seq:
        /* <DEDUP_REMOVED lines=144> */
	.type		mrg32k3aM2,@object
	.size		mrg32k3aM2,(mrg32k3aM2Seq - mrg32k3aM2)
mrg32k3aM2:
        /* <DEDUP_REMOVED lines=144> */
	.type		mrg32k3aM2Seq,@object
	.size		mrg32k3aM2Seq,(precalc_xorwow_matrix - mrg32k3aM2Seq)
mrg32k3aM2Seq:
        /* <DEDUP_REMOVED lines=144> */
	.type		precalc_xorwow_matrix,@object
	.size		precalc_xorwow_matrix,(precalc_xorwow_offset_matrix - precalc_xorwow_matrix)
precalc_xorwow_matrix:
        /* <DEDUP_REMOVED lines=6400> */
	.type		precalc_xorwow_offset_matrix,@object
	.size		precalc_xorwow_offset_matrix,(.L_1 - precalc_xorwow_offset_matrix)
precalc_xorwow_offset_matrix:
        /* <DEDUP_REMOVED lines=6400> */
.L_1:


//--------------------- .nv.shared.reserved.0     --------------------------
	.section	.nv.shared.reserved.0,"aw",@nobits
	.weak		__nv_reservedSMEM_offset_0_alias
	.size		__nv_reservedSMEM_offset_0_alias, 0, 64
	.other		__nv_reservedSMEM_offset_0_alias,@"STO_CUDA_RESERVED_SHARED STV_DEFAULT"
__nv_reservedSMEM_offset_0_alias:
	.zero		0
	.zero		64


//--------------------- .nv.constant0._Z6randomPfS_ --------------------------
	.section	.nv.constant0._Z6randomPfS_,"a",@progbits
	.sectionflags	@""
	.align	4
.nv.constant0._Z6randomPfS_:
	.zero		912


//--------------------- SYMBOLS --------------------------

	.type		.nv.reservedSmem.offset0,@object
	.size		.nv.reservedSmem.offset0,0x4
